//
// Generated by NVIDIA NVVM Compiler
//
// Compiler Build ID: CL-36424714
// Cuda compilation tools, release 13.0, V13.0.88
// Based on NVVM 20.0.0
//

.version 9.0
.target sm_100
.address_size 64

	// .globl	backprop_kernel

.visible .entry backprop_kernel(
	.param .u64 .ptr .align 1 backprop_kernel_param_0,
	.param .u64 .ptr .align 1 backprop_kernel_param_1,
	.param .u64 .ptr .align 1 backprop_kernel_param_2,
	.param .u64 .ptr .align 1 backprop_kernel_param_3,
	.param .u32 backprop_kernel_param_4,
	.param .u32 backprop_kernel_param_5,
	.param .u32 backprop_kernel_param_6,
	.param .u32 backprop_kernel_param_7,
	.param .u32 backprop_kernel_param_8
)
{
	.reg .pred 	%p<18>;
	.reg .b32 	%r<64>;
	.reg .b32 	%f<127>;
	.reg .b64 	%rd<30>;

	ld.param.u64 	%rd6, [backprop_kernel_param_0];
	ld.param.u64 	%rd8, [backprop_kernel_param_1];
	ld.param.u64 	%rd9, [backprop_kernel_param_2];
	ld.param.u32 	%r25, [backprop_kernel_param_4];
	ld.param.u32 	%r26, [backprop_kernel_param_5];
	ld.param.u32 	%r29, [backprop_kernel_param_6];
	ld.param.u32 	%r27, [backprop_kernel_param_7];
	ld.param.u32 	%r28, [backprop_kernel_param_8];
	cvta.to.global.u64 	%rd1, %rd9;
	cvta.to.global.u64 	%rd2, %rd8;
	mov.u32 	%r30, %ctaid.x;
	mov.u32 	%r31, %ntid.x;
	mov.u32 	%r32, %tid.x;
	mad.lo.s32 	%r1, %r30, %r31, %r32;
	mov.u32 	%r33, %ctaid.y;
	mov.u32 	%r34, %ntid.y;
	mov.u32 	%r35, %tid.y;
	mad.lo.s32 	%r36, %r33, %r34, %r35;
	mov.u32 	%r37, %ctaid.z;
	mov.u32 	%r38, %ntid.z;
	mov.u32 	%r39, %tid.z;
	mad.lo.s32 	%r3, %r37, %r38, %r39;
	sub.s32 	%r40, %r29, %r25;
	setp.gt.s32 	%p1, %r1, %r40;
	sub.s32 	%r41, %r27, %r26;
	setp.gt.s32 	%p2, %r36, %r41;
	or.pred  	%p3, %p1, %p2;
	setp.ge.s32 	%p4, %r3, %r28;
	or.pred  	%p5, %p4, %p3;
	@%p5 bra 	$L__BB0_19;
	cvta.to.global.u64 	%rd10, %rd6;
	setp.lt.s32 	%p6, %r25, 1;
	mad.lo.s32 	%r43, %r27, %r1, %r36;
	mad.lo.s32 	%r44, %r43, %r28, %r3;
	mul.wide.s32 	%rd11, %r44, 4;
	add.s64 	%rd3, %rd10, %rd11;
	@%p6 bra 	$L__BB0_18;
	setp.lt.s32 	%p7, %r26, 1;
	@%p7 bra 	$L__BB0_18;
	and.b32  	%r4, %r26, 15;
	and.b32  	%r5, %r26, 7;
	and.b32  	%r6, %r26, 2147483632;
	and.b32  	%r7, %r26, 3;
	neg.s32 	%r8, %r6;
	mul.lo.s32 	%r9, %r25, %r3;
	mov.b32 	%r57, 0;
$L__BB0_4:
	setp.lt.u32 	%p8, %r26, 16;
	add.s32 	%r47, %r57, %r1;
	mad.lo.s32 	%r11, %r47, %r27, %r36;
	add.s32 	%r48, %r57, %r9;
	mul.lo.s32 	%r12, %r48, %r26;
	mov.b32 	%r62, 0;
	@%p8 bra 	$L__BB0_7;
	mov.u32 	%r58, %r12;
	mov.u32 	%r59, %r11;
	mov.u32 	%r60, %r8;
$L__BB0_6:
	.pragma "nounroll";
	mul.wide.s32 	%rd12, %r59, 4;
	add.s64 	%rd13, %rd2, %rd12;
	mul.wide.s32 	%rd14, %r58, 4;
	add.s64 	%rd15, %rd1, %rd14;
	ld.global.f32 	%f1, [%rd13];
	ld.global.f32 	%f2, [%rd3];
	mul.f32 	%f3, %f1, %f2;
	atom.global.add.f32 	%f4, [%rd15], %f3;
	ld.global.f32 	%f5, [%rd13+4];
	ld.global.f32 	%f6, [%rd3];
	mul.f32 	%f7, %f5, %f6;
	atom.global.add.f32 	%f8, [%rd15+4], %f7;
	ld.global.f32 	%f9, [%rd13+8];
	ld.global.f32 	%f10, [%rd3];
	mul.f32 	%f11, %f9, %f10;
	atom.global.add.f32 	%f12, [%rd15+8], %f11;
	ld.global.f32 	%f13, [%rd13+12];
	ld.global.f32 	%f14, [%rd3];
	mul.f32 	%f15, %f13, %f14;
	atom.global.add.f32 	%f16, [%rd15+12], %f15;
	ld.global.f32 	%f17, [%rd13+16];
	ld.global.f32 	%f18, [%rd3];
	mul.f32 	%f19, %f17, %f18;
	atom.global.add.f32 	%f20, [%rd15+16], %f19;
	ld.global.f32 	%f21, [%rd13+20];
	ld.global.f32 	%f22, [%rd3];
	mul.f32 	%f23, %f21, %f22;
	atom.global.add.f32 	%f24, [%rd15+20], %f23;
	ld.global.f32 	%f25, [%rd13+24];
	ld.global.f32 	%f26, [%rd3];
	mul.f32 	%f27, %f25, %f26;
	atom.global.add.f32 	%f28, [%rd15+24], %f27;
	ld.global.f32 	%f29, [%rd13+28];
	ld.global.f32 	%f30, [%rd3];
	mul.f32 	%f31, %f29, %f30;
	atom.global.add.f32 	%f32, [%rd15+28], %f31;
	ld.global.f32 	%f33, [%rd13+32];
	ld.global.f32 	%f34, [%rd3];
	mul.f32 	%f35, %f33, %f34;
	atom.global.add.f32 	%f36, [%rd15+32], %f35;
	ld.global.f32 	%f37, [%rd13+36];
	ld.global.f32 	%f38, [%rd3];
	mul.f32 	%f39, %f37, %f38;
	atom.global.add.f32 	%f40, [%rd15+36], %f39;
	ld.global.f32 	%f41, [%rd13+40];
	ld.global.f32 	%f42, [%rd3];
	mul.f32 	%f43, %f41, %f42;
	atom.global.add.f32 	%f44, [%rd15+40], %f43;
	ld.global.f32 	%f45, [%rd13+44];
	ld.global.f32 	%f46, [%rd3];
	mul.f32 	%f47, %f45, %f46;
	atom.global.add.f32 	%f48, [%rd15+44], %f47;
	ld.global.f32 	%f49, [%rd13+48];
	ld.global.f32 	%f50, [%rd3];
	mul.f32 	%f51, %f49, %f50;
	atom.global.add.f32 	%f52, [%rd15+48], %f51;
	ld.global.f32 	%f53, [%rd13+52];
	ld.global.f32 	%f54, [%rd3];
	mul.f32 	%f55, %f53, %f54;
	atom.global.add.f32 	%f56, [%rd15+52], %f55;
	ld.global.f32 	%f57, [%rd13+56];
	ld.global.f32 	%f58, [%rd3];
	mul.f32 	%f59, %f57, %f58;
	atom.global.add.f32 	%f60, [%rd15+56], %f59;
	ld.global.f32 	%f61, [%rd13+60];
	ld.global.f32 	%f62, [%rd3];
	mul.f32 	%f63, %f61, %f62;
	atom.global.add.f32 	%f64, [%rd15+60], %f63;
	add.s32 	%r60, %r60, 16;
	add.s32 	%r59, %r59, 16;
	add.s32 	%r58, %r58, 16;
	setp.ne.s32 	%p9, %r60, 0;
	mov.u32 	%r62, %r6;
	@%p9 bra 	$L__BB0_6;
$L__BB0_7:
	setp.eq.s32 	%p10, %r4, 0;
	@%p10 bra 	$L__BB0_17;
	add.s32 	%r49, %r4, -1;
	setp.lt.u32 	%p11, %r49, 7;
	@%p11 bra 	$L__BB0_10;
	add.s32 	%r50, %r11, %r62;
	mul.wide.s32 	%rd16, %r50, 4;
	add.s64 	%rd17, %rd2, %rd16;
	ld.global.f32 	%f65, [%rd17];
	add.s32 	%r51, %r62, %r12;
	mul.wide.s32 	%rd18, %r51, 4;
	add.s64 	%rd19, %rd1, %rd18;
	ld.global.f32 	%f66, [%rd3];
	mul.f32 	%f67, %f65, %f66;
	atom.global.add.f32 	%f68, [%rd19], %f67;
	ld.global.f32 	%f69, [%rd17+4];
	ld.global.f32 	%f70, [%rd3];
	mul.f32 	%f71, %f69, %f70;
	atom.global.add.f32 	%f72, [%rd19+4], %f71;
	ld.global.f32 	%f73, [%rd17+8];
	ld.global.f32 	%f74, [%rd3];
	mul.f32 	%f75, %f73, %f74;
	atom.global.add.f32 	%f76, [%rd19+8], %f75;
	ld.global.f32 	%f77, [%rd17+12];
	ld.global.f32 	%f78, [%rd3];
	mul.f32 	%f79, %f77, %f78;
	atom.global.add.f32 	%f80, [%rd19+12], %f79;
	ld.global.f32 	%f81, [%rd17+16];
	ld.global.f32 	%f82, [%rd3];
	mul.f32 	%f83, %f81, %f82;
	atom.global.add.f32 	%f84, [%rd19+16], %f83;
	ld.global.f32 	%f85, [%rd17+20];
	ld.global.f32 	%f86, [%rd3];
	mul.f32 	%f87, %f85, %f86;
	atom.global.add.f32 	%f88, [%rd19+20], %f87;
	ld.global.f32 	%f89, [%rd17+24];
	ld.global.f32 	%f90, [%rd3];
	mul.f32 	%f91, %f89, %f90;
	atom.global.add.f32 	%f92, [%rd19+24], %f91;
	ld.global.f32 	%f93, [%rd17+28];
	ld.global.f32 	%f94, [%rd3];
	mul.f32 	%f95, %f93, %f94;
	atom.global.add.f32 	%f96, [%rd19+28], %f95;
	add.s32 	%r62, %r62, 8;
$L__BB0_10:
	setp.eq.s32 	%p12, %r5, 0;
	@%p12 bra 	$L__BB0_17;
	add.s32 	%r52, %r5, -1;
	setp.lt.u32 	%p13, %r52, 3;
	@%p13 bra 	$L__BB0_13;
	add.s32 	%r53, %r11, %r62;
	mul.wide.s32 	%rd20, %r53, 4;
	add.s64 	%rd21, %rd2, %rd20;
	ld.global.f32 	%f97, [%rd21];
	add.s32 	%r54, %r62, %r12;
	mul.wide.s32 	%rd22, %r54, 4;
	add.s64 	%rd23, %rd1, %rd22;
	ld.global.f32 	%f98, [%rd3];
	mul.f32 	%f99, %f97, %f98;
	atom.global.add.f32 	%f100, [%rd23], %f99;
	ld.global.f32 	%f101, [%rd21+4];
	ld.global.f32 	%f102, [%rd3];
	mul.f32 	%f103, %f101, %f102;
	atom.global.add.f32 	%f104, [%rd23+4], %f103;
	ld.global.f32 	%f105, [%rd21+8];
	ld.global.f32 	%f106, [%rd3];
	mul.f32 	%f107, %f105, %f106;
	atom.global.add.f32 	%f108, [%rd23+8], %f107;
	ld.global.f32 	%f109, [%rd21+12];
	ld.global.f32 	%f110, [%rd3];
	mul.f32 	%f111, %f109, %f110;
	atom.global.add.f32 	%f112, [%rd23+12], %f111;
	add.s32 	%r62, %r62, 4;
$L__BB0_13:
	setp.eq.s32 	%p14, %r7, 0;
	@%p14 bra 	$L__BB0_17;
	setp.eq.s32 	%p15, %r7, 1;
	add.s32 	%r55, %r11, %r62;
	mul.wide.s32 	%rd24, %r55, 4;
	add.s64 	%rd4, %rd2, %rd24;
	ld.global.f32 	%f113, [%rd4];
	add.s32 	%r56, %r62, %r12;
	mul.wide.s32 	%rd25, %r56, 4;
	add.s64 	%rd5, %rd1, %rd25;
	ld.global.f32 	%f114, [%rd3];
	mul.f32 	%f115, %f113, %f114;
	atom.global.add.f32 	%f116, [%rd5], %f115;
	@%p15 bra 	$L__BB0_17;
	setp.eq.s32 	%p16, %r7, 2;
	ld.global.f32 	%f117, [%rd4+4];
	ld.global.f32 	%f118, [%rd3];
	mul.f32 	%f119, %f117, %f118;
	atom.global.add.f32 	%f120, [%rd5+4], %f119;
	@%p16 bra 	$L__BB0_17;
	ld.global.f32 	%f121, [%rd4+8];
	ld.global.f32 	%f122, [%rd3];
	mul.f32 	%f123, %f121, %f122;
	atom.global.add.f32 	%f124, [%rd5+8], %f123;
$L__BB0_17:
	add.s32 	%r57, %r57, 1;
	setp.ne.s32 	%p17, %r57, %r25;
	@%p17 bra 	$L__BB0_4;
$L__BB0_18:
	ld.param.u64 	%rd29, [backprop_kernel_param_3];
	cvta.to.global.u64 	%rd26, %rd29;
	mul.wide.u32 	%rd27, %r3, 4;
	add.s64 	%rd28, %rd26, %rd27;
	ld.global.f32 	%f125, [%rd3];
	atom.global.add.f32 	%f126, [%rd28], %f125;
$L__BB0_19:
	ret;

}


// ===== COMPILED SASS (sm_100) =====

	.target	sm_100

	.elftype	@"ET_EXEC"


//--------------------- .note.nv.tkinfo           --------------------------
	.section	.note.nv.tkinfo,"",@"SHT_NOTE"
	.sectionflags	@"SHF_NOTE_NV_TKINFO"
	.tkinfo
        /*0018*/ 	.word	0x00000002
        /*0030*/ 	.string	""
        /*0030*/ 	.string	"ptxas"
        /*0030*/ 	.string	"Cuda compilation tools, release 13.0, V13.0.88"
        /*0030*/ 	.string	"Build cuda_13.0.r13.0/compiler.36424714_0"
        /*0030*/ 	.string	"-arch sm_100 -m 64 "



//--------------------- .note.nv.cuinfo           --------------------------
	.section	.note.nv.cuinfo,"",@"SHT_NOTE"
	.sectionflags	@"SHF_NOTE_NV_CUINFO"
        /*0018*/ 	.short	0x0002
        /*001a*/ 	.short	0x0064
        /*001c*/ 	.short	0x0082
	.zero		2


//--------------------- .nv.info                  --------------------------
	.section	.nv.info,"",@"SHT_CUDA_INFO"
	.align	4


	//----- nvinfo : EIATTR_REGCOUNT
	.align		4
        /*0000*/ 	.byte	0x04, 0x2f
        /*0002*/ 	.short	(.L_1 - .L_0)
	.align		4
.L_0:
        /*0004*/ 	.word	index@(backprop_kernel)
        /*0008*/ 	.word	0x00000018


	//----- nvinfo : EIATTR_FRAME_SIZE
	.align		4
.L_1:
        /*000c*/ 	.byte	0x04, 0x11
        /*000e*/ 	.short	(.L_3 - .L_2)
	.align		4
.L_2:
        /*0010*/ 	.word	index@(backprop_kernel)
        /*0014*/ 	.word	0x00000000


	//----- nvinfo : EIATTR_MIN_STACK_SIZE
	.align		4
.L_3:
        /*0018*/ 	.byte	0x04, 0x12
        /*001a*/ 	.short	(.L_5 - .L_4)
	.align		4
.L_4:
        /*001c*/ 	.word	index@(backprop_kernel)
        /*0020*/ 	.word	0x00000000
.L_5:


//--------------------- .nv.compat                --------------------------
	.section	.nv.compat,"",@"SHT_CUDA_COMPAT_INFO"
	.align	4
        /*0000*/ 	.byte	0x02, 0x09, 0x00, 0x00, 0x02, 0x02, 0x01, 0x00, 0x02, 0x05, 0x05, 0x00, 0x03, 0x07, 0x01, 0x01
        /*0010*/ 	.byte	0x02, 0x03, 0x00, 0x00, 0x02, 0x06, 0x01, 0x00, 0x04, 0x0b, 0x08, 0x00, 0x09, 0x00, 0x00, 0x00
        /*0020*/ 	.byte	0x00, 0x00, 0x00, 0x00


//--------------------- .nv.info.backprop_kernel  --------------------------
	.section	.nv.info.backprop_kernel,"",@"SHT_CUDA_INFO"
	.sectionflags	@""
	.align	4


	//----- nvinfo : EIATTR_CUDA_API_VERSION
	.align		4
        /*0000*/ 	.byte	0x04, 0x37
        /*0002*/ 	.short	(.L_7 - .L_6)
.L_6:
        /*0004*/ 	.word	0x00000082


	//----- nvinfo : EIATTR_KPARAM_INFO
	.align		4
.L_7:
        /*0008*/ 	.byte	0x04, 0x17
        /*000a*/ 	.short	(.L_9 - .L_8)
.L_8:
        /*000c*/ 	.word	0x00000000
        /*0010*/ 	.short	0x0008
        /*0012*/ 	.short	0x0030
        /*0014*/ 	.byte	0x00, 0xf0, 0x11, 0x00


	//----- nvinfo : EIATTR_KPARAM_INFO
	.align		4
.L_9:
        /*0018*/ 	.byte	0x04, 0x17
        /*001a*/ 	.short	(.L_11 - .L_10)
.L_10:
        /*001c*/ 	.word	0x00000000
        /*0020*/ 	.short	0x0007
        /*0022*/ 	.short	0x002c
        /*0024*/ 	.byte	0x00, 0xf0, 0x11, 0x00


	//----- nvinfo : EIATTR_KPARAM_INFO
	.align		4
.L_11:
        /*0028*/ 	.byte	0x04, 0x17
        /*002a*/ 	.short	(.L_13 - .L_12)
.L_12:
        /*002c*/ 	.word	0x00000000
        /*0030*/ 	.short	0x0006
        /*0032*/ 	.short	0x0028
        /*0034*/ 	.byte	0x00, 0xf0, 0x11, 0x00


	//----- nvinfo : EIATTR_KPARAM_INFO
	.align		4
.L_13:
        /*0038*/ 	.byte	0x04, 0x17
        /*003a*/ 	.short	(.L_15 - .L_14)
.L_14:
        /*003c*/ 	.word	0x00000000
        /*0040*/ 	.short	0x0005
        /*0042*/ 	.short	0x0024
        /*0044*/ 	.byte	0x00, 0xf0, 0x11, 0x00


	//----- nvinfo : EIATTR_KPARAM_INFO
	.align		4
.L_15:
        /*0048*/ 	.byte	0x04, 0x17
        /*004a*/ 	.short	(.L_17 - .L_16)
.L_16:
        /*004c*/ 	.word	0x00000000
        /*0050*/ 	.short	0x0004
        /*0052*/ 	.short	0x0020
        /*0054*/ 	.byte	0x00, 0xf0, 0x11, 0x00


	//----- nvinfo : EIATTR_KPARAM_INFO
	.align		4
.L_17:
        /*0058*/ 	.byte	0x04, 0x17
        /*005a*/ 	.short	(.L_19 - .L_18)
.L_18:
        /*005c*/ 	.word	0x00000000
        /*0060*/ 	.short	0x0003
        /*0062*/ 	.short	0x0018
        /*0064*/ 	.byte	0x00, 0xf5, 0x21, 0x00


	//----- nvinfo : EIATTR_KPARAM_INFO
	.align		4
.L_19:
        /*0068*/ 	.byte	0x04, 0x17
        /*006a*/ 	.short	(.L_21 - .L_20)
.L_20:
        /*006c*/ 	.word	0x00000000
        /*0070*/ 	.short	0x0002
        /*0072*/ 	.short	0x0010
        /*0074*/ 	.byte	0x00, 0xf5, 0x21, 0x00


	//----- nvinfo : EIATTR_KPARAM_INFO
	.align		4
.L_21:
        /*0078*/ 	.byte	0x04, 0x17
        /*007a*/ 	.short	(.L_23 - .L_22)
.L_22:
        /*007c*/ 	.word	0x00000000
        /*0080*/ 	.short	0x0001
        /*0082*/ 	.short	0x0008
        /*0084*/ 	.byte	0x00, 0xf5, 0x21, 0x00


	//----- nvinfo : EIATTR_KPARAM_INFO
	.align		4
.L_23:
        /*0088*/ 	.byte	0x04, 0x17
        /*008a*/ 	.short	(.L_25 - .L_24)
.L_24:
        /*008c*/ 	.word	0x00000000
        /*0090*/ 	.short	0x0000
        /*0092*/ 	.short	0x0000
        /*0094*/ 	.byte	0x00, 0xf5, 0x21, 0x00


	//----- nvinfo : EIATTR_SPARSE_MMA_MASK
	.align		4
.L_25:
        /*0098*/ 	.byte	0x03, 0x50
        /*009a*/ 	.short	0x0000


	//----- nvinfo : EIATTR_MAXREG_COUNT
	.align		4
        /*009c*/ 	.byte	0x03, 0x1b
        /*009e*/ 	.short	0x00ff


	//----- nvinfo : EIATTR_MERCURY_ISA_VERSION
	.align		4
        /*00a0*/ 	.byte	0x03, 0x5f
        /*00a2*/ 	.short	0x0101


	//----- nvinfo : EIATTR_VRC_CTA_INIT_COUNT
	.align		4
        /*00a4*/ 	.byte	0x02, 0x4a
	.zero		1
	.zero		1


	//----- nvinfo : EIATTR_EXIT_INSTR_OFFSETS
	.align		4
        /*00a8*/ 	.byte	0x04, 0x1c
        /*00aa*/ 	.short	(.L_27 - .L_26)


	//   ....[0]....
.L_26:
        /*00ac*/ 	.word	0x00000140


	//   ....[1]....
        /*00b0*/ 	.word	0x00000e00


	//----- nvinfo : EIATTR_CBANK_PARAM_SIZE
	.align		4
.L_27:
        /*00b4*/ 	.byte	0x03, 0x19
        /*00b6*/ 	.short	0x0034


	//----- nvinfo : EIATTR_PARAM_CBANK
	.align		4
        /*00b8*/ 	.byte	0x04, 0x0a
        /*00ba*/ 	.short	(.L_29 - .L_28)
	.align		4
.L_28:
        /*00bc*/ 	.word	index@(.nv.constant0.backprop_kernel)
        /*00c0*/ 	.short	0x0380
        /*00c2*/ 	.short	0x0034


	//----- nvinfo : EIATTR_SW_WAR
	.align		4
.L_29:
        /*00c4*/ 	.byte	0x04, 0x36
        /*00c6*/ 	.short	(.L_31 - .L_30)
.L_30:
        /*00c8*/ 	.word	0x00000008
.L_31:


//--------------------- .nv.callgraph             --------------------------
	.section	.nv.callgraph,"",@"SHT_CUDA_CALLGRAPH"
	.align	4
	.sectionentsize	8
	.align		4
        /*0000*/ 	.word	0x00000000
	.align		4
        /*0004*/ 	.word	0xffffffff
	.align		4
        /*0008*/ 	.word	0x00000000
	.align		4
        /*000c*/ 	.word	0xfffffffe
	.align		4
        /*0010*/ 	.word	0x00000000
	.align		4
        /*0014*/ 	.word	0xfffffffd
	.align		4
        /*0018*/ 	.word	0x00000000
	.align		4
        /*001c*/ 	.word	0xfffffffc


//--------------------- .text.backprop_kernel     --------------------------
	.section	.text.backprop_kernel,"ax",@progbits
	.align	128
        .global         backprop_kernel
        .type           backprop_kernel,@function
        .size           backprop_kernel,(.L_x_8 - backprop_kernel)
        .other          backprop_kernel,@"STO_CUDA_ENTRY STV_DEFAULT"
backprop_kernel:
.text.backprop_kernel:
[----:B------:R-:W-:Y:S01]  /*0000*/  LDC R1, c[0x0][0x37c] ;  /* 0x0000df00ff017b82 */ /* 0x000fe20000000800 */
[----:B------:R-:W0:Y:S07]  /*0010*/  S2R R3, SR_TID.Y ;  /* 0x0000000000037919 */ /* 0x000e2e0000002200 */
[----:B------:R-:W1:Y:S01]  /*0020*/  LDC R5, c[0x0][0x360] ;  /* 0x0000d800ff057b82 */ /* 0x000e620000000800 */
[----:B------:R-:W2:Y:S01]  /*0030*/  LDCU.128 UR8, c[0x0][0x3a0] ;  /* 0x00007400ff0877ac */ /* 0x000ea20008000c00 */
[----:B------:R-:W1:Y:S01]  /*0040*/  S2R R2, SR_TID.X ;  /* 0x0000000000027919 */ /* 0x000e620000002100 */
[----:B------:R-:W3:Y:S01]  /*0050*/  LDCU UR12, c[0x0][0x3b0] ;  /* 0x00007600ff0c77ac */ /* 0x000ee20008000800 */
[----:B------:R-:W4:Y:S04]  /*0060*/  S2R R4, SR_TID.Z ;  /* 0x0000000000047919 */ /* 0x000f280000002300 */
[----:B------:R-:W0:Y:S08]  /*0070*/  S2UR UR4, SR_CTAID.Y ;  /* 0x00000000000479c3 */ /* 0x000e300000002600 */
[----:B------:R-:W0:Y:S01]  /*0080*/  LDC R0, c[0x0][0x364] ;  /* 0x0000d900ff007b82 */ /* 0x000e220000000800 */
[----:B--2---:R-:W-:-:S07]  /*0090*/  UIADD3 UR5, UPT, UPT, UR11, -UR9, URZ ;  /* 0x800000090b057290 */ /* 0x004fce000fffe0ff */
[----:B------:R-:W1:Y:S08]  /*00a0*/  S2UR UR6, SR_CTAID.X ;  /* 0x00000000000679c3 */ /* 0x000e700000002500 */
[----:B------:R-:W4:Y:S08]  /*00b0*/  S2UR UR7, SR_CTAID.Z ;  /* 0x00000000000779c3 */ /* 0x000f300000002700 */
[----:B------:R-:W4:Y:S01]  /*00c0*/  LDC R7, c[0x0][0x368] ;  /* 0x0000da00ff077b82 */ /* 0x000f220000000800 */
[----:B0-----:R-:W-:Y:S01]  /*00d0*/  IMAD R0, R0, UR4, R3 ;  /* 0x0000000400007c24 */ /* 0x001fe2000f8e0203 */
[----:B------:R-:W-:-:S04]  /*00e0*/  UIADD3 UR4, UPT, UPT, UR10, -UR8, URZ ;  /* 0x800000080a047290 */ /* 0x000fc8000fffe0ff */
[----:B------:R-:W-:Y:S01]  /*00f0*/  ISETP.GT.AND P0, PT, R0, UR5, PT ;  /* 0x0000000500007c0c */ /* 0x000fe2000bf04270 */
[----:B-1----:R-:W-:-:S05]  /*0100*/  IMAD R5, R5, UR6, R2 ;  /* 0x0000000605057c24 */ /* 0x002fca000f8e0202 */
[----:B------:R-:W-:Y:S01]  /*0110*/  ISETP.GT.OR P0, PT, R5, UR4, P0 ;  /* 0x0000000405007c0c */ /* 0x000fe20008704670 */
[----:B----4-:R-:W-:-:S05]  /*0120*/  IMAD R7, R7, UR7, R4 ;  /* 0x0000000707077c24 */ /* 0x010fca000f8e0204 */
[----:B---3--:R-:W-:-:S13]  /*0130*/  ISETP.GE.OR P0, PT, R7, UR12, P0 ;  /* 0x0000000c07007c0c */ /* 0x008fda0008706670 */
[----:B------:R-:W-:Y:S05]  /*0140*/  @P0 EXIT ;  /* 0x000000000000094d */ /* 0x000fea0003800000 */
[----:B------:R-:W0:Y:S01]  /*0150*/  LDC.64 R2, c[0x0][0x380] ;  /* 0x0000e000ff027b82 */ /* 0x000e220000000a00 */
[----:B------:R-:W-:Y:S01]  /*0160*/  UISETP.GE.AND UP0, UPT, UR9, 0x1, UPT ;  /* 0x000000010900788c */ /* 0x000fe2000bf06270 */
[----:B------:R-:W-:Y:S01]  /*0170*/  IMAD R4, R5, UR11, R0 ;  /* 0x0000000b05047c24 */ /* 0x000fe2000f8e0200 */
[----:B------:R-:W1:Y:S03]  /*0180*/  LDCU.64 UR14, c[0x0][0x358] ;  /* 0x00006b00ff0e77ac */ /* 0x000e660008000a00 */
[----:B------:R-:W-:Y:S01]  /*0190*/  IMAD R9, R4, UR12, R7 ;  /* 0x0000000c04097c24 */ /* 0x000fe2000f8e0207 */
[----:B------:R-:W-:-:S03]  /*01a0*/  UISETP.LT.OR UP0, UPT, UR8, 0x1, !UP0 ;  /* 0x000000010800788c */ /* 0x000fc6000c701670 */
[----:B0-----:R-:W-:-:S06]  /*01b0*/  IMAD.WIDE R2, R9, 0x4, R2 ;  /* 0x0000000409027825 */ /* 0x001fcc00078e0202 */
[----:B-1----:R-:W-:Y:S05]  /*01c0*/  BRA.U UP0, `(.L_x_0) ;  /* 0x0000000900fc7547 */ /* 0x002fea000b800000 */
[----:B------:R-:W-:Y:S02]  /*01d0*/  ULOP3.LUT UR6, UR9, 0x7ffffff0, URZ, 0xc0, !UPT ;  /* 0x7ffffff009067892 */ /* 0x000fe4000f8ec0ff */
[----:B------:R-:W-:Y:S02]  /*01e0*/  ULOP3.LUT UR8, UR9, 0xf, URZ, 0xc0, !UPT ;  /* 0x0000000f09087892 */ /* 0x000fe4000f8ec0ff */
[----:B------:R-:W-:Y:S02]  /*01f0*/  ULOP3.LUT UR10, UR9, 0x7, URZ, 0xc0, !UPT ;  /* 0x00000007090a7892 */ /* 0x000fe4000f8ec0ff */
[----:B------:R-:W-:Y:S02]  /*0200*/  ULOP3.LUT UR11, UR9, 0x3, URZ, 0xc0, !UPT ;  /* 0x00000003090b7892 */ /* 0x000fe4000f8ec0ff */
[----:B------:R-:W-:Y:S01]  /*0210*/  UIADD3 UR7, UPT, UPT, -UR6, URZ, URZ ;  /* 0x000000ff06077290 */ /* 0x000fe2000fffe1ff */
[----:B------:R-:W-:-:S11]  /*0220*/  UMOV UR4, URZ ;  /* 0x000000ff00047c82 */ /* 0x000fd60008000000 */
.L_x_6:
[----:B01234-:R-:W0:Y:S01]  /*0230*/  LDC.64 R10, c[0x0][0x3a0] ;  /* 0x0000e800ff0a7b82 */ /* 0x01fe220000000a00 */
[----:B------:R-:W1:Y:S01]  /*0240*/  LDCU UR5, c[0x0][0x3ac] ;  /* 0x00007580ff0577ac */ /* 0x000e620008000800 */
[----:B------:R-:W-:-:S05]  /*0250*/  IADD3 R9, PT, PT, R5, UR4, RZ ;  /* 0x0000000405097c10 */ /* 0x000fca000fffe0ff */
[----:B-1----:R-:W-:Y:S01]  /*0260*/  IMAD R6, R9, UR5, R0 ;  /* 0x0000000509067c24 */ /* 0x002fe2000f8e0200 */
[----:B------:R-:W-:Y:S01]  /*0270*/  UMOV UR5, URZ ;  /* 0x000000ff00057c82 */ /* 0x000fe20008000000 */
[----:B0-----:R-:W-:Y:S01]  /*0280*/  ISETP.GE.U32.AND P0, PT, R11, 0x10, PT ;  /* 0x000000100b00780c */ /* 0x001fe20003f06070 */
[----:B------:R-:W-:Y:S01]  /*0290*/  IMAD R4, R7, R10, UR4 ;  /* 0x0000000407047e24 */ /* 0x000fe2000f8e020a */
[----:B------:R-:W-:-:S03]  /*02a0*/  UIADD3 UR4, UPT, UPT, UR4, 0x1, URZ ;  /* 0x0000000104047890 */ /* 0x000fc6000fffe0ff */
[----:B------:R-:W-:-:S03]  /*02b0*/  IMAD R4, R4, R11, RZ ;  /* 0x0000000b04047224 */ /* 0x000fc600078e02ff */
[----:B------:R-:W-:-:S05]  /*02c0*/  ISETP.NE.AND P1, PT, R10, UR4, PT ;  /* 0x000000040a007c0c */ /* 0x000fca000bf25270 */
[----:B------:R-:W-:Y:S08]  /*02d0*/  @!P0 BRA `(.L_x_1) ;  /* 0x0000000400348947 */ /* 0x000ff00003800000 */
[----:B------:R-:W-:Y:S01]  /*02e0*/  MOV R12, R4 ;  /* 0x00000004000c7202 */ /* 0x000fe20000000f00 */
[----:B------:R-:W-:Y:S01]  /*02f0*/  UMOV UR5, UR7 ;  /* 0x0000000700057c82 */ /* 0x000fe20008000000 */
[----:B------:R-:W-:-:S07]  /*0300*/  MOV R13, R6 ;  /* 0x00000006000d7202 */ /* 0x000fce0000000f00 */
.L_x_2:
[----:B0-----:R-:W0:Y:S01]  /*0310*/  LDC.64 R8, c[0x0][0x388] ;  /* 0x0000e200ff087b82 */ /* 0x001e220000000a00 */
[----:B------:R-:W2:Y:S07]  /*0320*/  LDG.E R15, desc[UR14][R2.64] ;  /* 0x0000000e020f7981 */ /* 0x000eae000c1e1900 */
[----:B------:R-:W1:Y:S01]  /*0330*/  LDC.64 R10, c[0x0][0x390] ;  /* 0x0000e400ff0a7b82 */ /* 0x000e620000000a00 */
[----:B0-----:R-:W-:-:S05]  /*0340*/  IMAD.WIDE R8, R13, 0x4, R8 ;  /* 0x000000040d087825 */ /* 0x001fca00078e0208 */
[----:B------:R-:W2:Y:S01]  /*0350*/  LDG.E R14, desc[UR14][R8.64] ;  /* 0x0000000e080e7981 */ /* 0x000ea2000c1e1900 */
[----:B-1----:R-:W-:-:S04]  /*0360*/  IMAD.WIDE R10, R12, 0x4, R10 ;  /* 0x000000040c0a7825 */ /* 0x002fc800078e020a */
[----:B--2---:R-:W-:-:S05]  /*0370*/  FMUL R15, R14, R15 ;  /* 0x0000000f0e0f7220 */ /* 0x004fca0000400000 */
[----:B------:R0:W-:Y:S04]  /*0380*/  REDG.E.ADD.F32.FTZ.RN.STRONG.GPU desc[UR14][R10.64], R15 ;  /* 0x0000000f0a0079a6 */ /* 0x0001e8000c12f30e */
[----:B------:R-:W2:Y:S04]  /*0390*/  LDG.E R14, desc[UR14][R8.64+0x4] ;  /* 0x0000040e080e7981 */ /* 0x000ea8000c1e1900 */
[----:B------:R-:W2:Y:S02]  /*03a0*/  LDG.E R17, desc[UR14][R2.64] ;  /* 0x0000000e02117981 */ /* 0x000ea4000c1e1900 */
[----:B--2---:R-:W-:-:S05]  /*03b0*/  FMUL R17, R14, R17 ;  /* 0x000000110e117220 */ /* 0x004fca0000400000 */
[----:B------:R1:W-:Y:S04]  /*03c0*/  REDG.E.ADD.F32.FTZ.RN.STRONG.GPU desc[UR14][R10.64+0x4], R17 ;  /* 0x000004110a0079a6 */ /* 0x0003e8000c12f30e */
[----:B------:R-:W2:Y:S04]  /*03d0*/  LDG.E R14, desc[UR14][R8.64+0x8] ;  /* 0x0000080e080e7981 */ /* 0x000ea8000c1e1900 */
[----:B------:R-:W2:Y:S02]  /*03e0*/  LDG.E R19, desc[UR14][R2.64] ;  /* 0x0000000e02137981 */ /* 0x000ea4000c1e1900 */
[----:B--2---:R-:W-:-:S05]  /*03f0*/  FMUL R19, R14, R19 ;  /* 0x000000130e137220 */ /* 0x004fca0000400000 */
[----:B------:R2:W-:Y:S04]  /*0400*/  REDG.E.ADD.F32.FTZ.RN.STRONG.GPU desc[UR14][R10.64+0x8], R19 ;  /* 0x000008130a0079a6 */ /* 0x0005e8000c12f30e */
[----:B------:R-:W3:Y:S04]  /*0410*/  LDG.E R14, desc[UR14][R8.64+0xc] ;  /* 0x00000c0e080e7981 */ /* 0x000ee8000c1e1900 */
[----:B------:R-:W3:Y:S02]  /*0420*/  LDG.E R21, desc[UR14][R2.64] ;  /* 0x0000000e02157981 */ /* 0x000ee4000c1e1900 */
[----:B---3--:R-:W-:-:S05]  /*0430*/  FMUL R21, R14, R21 ;  /* 0x000000150e157220 */ /* 0x008fca0000400000 */
[----:B------:R3:W-:Y:S04]  /*0440*/  REDG.E.ADD.F32.FTZ.RN.STRONG.GPU desc[UR14][R10.64+0xc], R21 ;  /* 0x00000c150a0079a6 */ /* 0x0007e8000c12f30e */
[----:B------:R-:W4:Y:S04]  /*0450*/  LDG.E R14, desc[UR14][R8.64+0x10] ;  /* 0x0000100e080e7981 */ /* 0x000f28000c1e1900 */
[----:B0-----:R-:W4:Y:S02]  /*0460*/  LDG.E R15, desc[UR14][R2.64] ;  /* 0x0000000e020f7981 */ /* 0x001f24000c1e1900 */
[----:B----4-:R-:W-:-:S05]  /*0470*/  FMUL R15, R14, R15 ;  /* 0x0000000f0e0f7220 */ /* 0x010fca0000400000 */
[----:B------:R0:W-:Y:S04]  /*0480*/  REDG.E.ADD.F32.FTZ.RN.STRONG.GPU desc[UR14][R10.64+0x10], R15 ;  /* 0x0000100f0a0079a6 */ /* 0x0001e8000c12f30e */
[----:B------:R-:W4:Y:S04]  /*0490*/  LDG.E R14, desc[UR14][R8.64+0x14] ;  /* 0x0000140e080e7981 */ /* 0x000f28000c1e1900 */
[----:B-1----:R-:W4:Y:S02]  /*04a0*/  LDG.E R17, desc[UR14][R2.64] ;  /* 0x0000000e02117981 */ /* 0x002f24000c1e1900 */
[----:B----4-:R-:W-:-:S05]  /*04b0*/  FMUL R17, R14, R17 ;  /* 0x000000110e117220 */ /* 0x010fca0000400000 */
[----:B------:R1:W-:Y:S04]  /*04c0*/  REDG.E.ADD.F32.FTZ.RN.STRONG.GPU desc[UR14][R10.64+0x14], R17 ;  /* 0x000014110a0079a6 */ /* 0x0003e8000c12f30e */
[----:B------:R-:W4:Y:S04]  /*04d0*/  LDG.E R14, desc[UR14][R8.64+0x18] ;  /* 0x0000180e080e7981 */ /* 0x000f28000c1e1900 */
[----:B--2---:R-:W4:Y:S02]  /*04e0*/  LDG.E R19, desc[UR14][R2.64] ;  /* 0x0000000e02137981 */ /* 0x004f24000c1e1900 */
[----:B----4-:R-:W-:-:S05]  /*04f0*/  FMUL R19, R14, R19 ;  /* 0x000000130e137220 */ /* 0x010fca0000400000 */
[----:B------:R2:W-:Y:S04]  /*0500*/  REDG.E.ADD.F32.FTZ.RN.STRONG.GPU desc[UR14][R10.64+0x18], R19 ;  /* 0x000018130a0079a6 */ /* 0x0005e8000c12f30e */
[----:B------:R-:W4:Y:S04]  /*0510*/  LDG.E R14, desc[UR14][R8.64+0x1c] ;  /* 0x00001c0e080e7981 */ /* 0x000f28000c1e1900 */
[----:B---3--:R-:W4:Y:S02]  /*0520*/  LDG.E R21, desc[UR14][R2.64] ;  /* 0x0000000e02157981 */ /* 0x008f24000c1e1900 */
[----:B----4-:R-:W-:-:S05]  /*0530*/  FMUL R21, R14, R21 ;  /* 0x000000150e157220 */ /* 0x010fca0000400000 */
        /* <DEDUP_REMOVED lines=29> */
[----:B------:R-:W2:Y:S04]  /*0710*/  LDG.E R14, desc[UR14][R8.64+0x3c] ;  /* 0x00003c0e080e7981 */ /* 0x000ea8000c1e1900 */
[----:B---3--:R-:W2:Y:S01]  /*0720*/  LDG.E R21, desc[UR14][R2.64] ;  /* 0x0000000e02157981 */ /* 0x008ea2000c1e1900 */
[----:B------:R-:W-:-:S04]  /*0730*/  UIADD3 UR5, UPT, UPT, UR5, 0x10, URZ ;  /* 0x0000001005057890 */ /* 0x000fc8000fffe0ff */
[----:B------:R-:W-:Y:S01]  /*0740*/  UISETP.NE.AND UP0, UPT, UR5, URZ, UPT ;  /* 0x000000ff0500728c */ /* 0x000fe2000bf05270 */
[----:B--2---:R-:W-:-:S05]  /*0750*/  FMUL R21, R14, R21 ;  /* 0x000000150e157220 */ /* 0x004fca0000400000 */
[----:B------:R0:W-:Y:S01]  /*0760*/  REDG.E.ADD.F32.FTZ.RN.STRONG.GPU desc[UR14][R10.64+0x3c], R21 ;  /* 0x00003c150a0079a6 */ /* 0x0001e2000c12f30e */
[----:B------:R-:W-:Y:S02]  /*0770*/  IADD3 R13, PT, PT, R13, 0x10, RZ ;  /* 0x000000100d0d7810 */ /* 0x000fe40007ffe0ff */
[----:B------:R-:W-:Y:S01]  /*0780*/  IADD3 R12, PT, PT, R12, 0x10, RZ ;  /* 0x000000100c0c7810 */ /* 0x000fe20007ffe0ff */
[----:B------:R-:W-:Y:S06]  /*0790*/  BRA.U UP0, `(.L_x_2) ;  /* 0xfffffff900dc7547 */ /* 0x000fec000b83ffff */
[----:B------:R-:W-:-:S05]  /*07a0*/  UMOV UR5, UR6 ;  /* 0x0000000600057c82 */ /* 0x000fca0008000000 */
.L_x_1:
[----:B------:R-:W-:-:S09]  /*07b0*/  UISETP.NE.AND UP0, UPT, UR8, URZ, UPT ;  /* 0x000000ff0800728c */ /* 0x000fd2000bf05270 */
[----:B------:R-:W-:Y:S05]  /*07c0*/  BRA.U !UP0, `(.L_x_3) ;  /* 0x0000000508787547 */ /* 0x000fea000b800000 */
[----:B------:R-:W-:Y:S02]  /*07d0*/  UIADD3 UR12, UPT, UPT, UR8, -0x1, URZ ;  /* 0xffffffff080c7890 */ /* 0x000fe4000fffe0ff */
[----:B------:R-:W-:Y:S02]  /*07e0*/  UISETP.NE.AND UP1, UPT, UR10, URZ, UPT ;  /* 0x000000ff0a00728c */ /* 0x000fe4000bf25270 */
[----:B------:R-:W-:-:S09]  /*07f0*/  UISETP.GE.U32.AND UP0, UPT, UR12, 0x7, UPT ;  /* 0x000000070c00788c */ /* 0x000fd2000bf06070 */
[----:B------:R-:W-:Y:S05]  /*0800*/  BRA.U !UP0, `(.L_x_4) ;  /* 0x00000001089c7547 */ /* 0x000fea000b800000 */
[----:B------:R-:W1:Y:S01]  /*0810*/  LDC.64 R8, c[0x0][0x388] ;  /* 0x0000e200ff087b82 */ /* 0x000e620000000a00 */
[----:B0-----:R-:W-:Y:S01]  /*0820*/  IADD3 R11, PT, PT, R6, UR5, RZ ;  /* 0x00000005060b7c10 */ /* 0x001fe2000fffe0ff */
[----:B------:R-:W2:Y:S04]  /*0830*/  LDG.E R15, desc[UR14][R2.64] ;  /* 0x0000000e020f7981 */ /* 0x000ea8000c1e1900 */
[----:B-1----:R-:W-:Y:S02]  /*0840*/  IMAD.WIDE R8, R11, 0x4, R8 ;  /* 0x000000040b087825 */ /* 0x002fe400078e0208 */
[----:B------:R-:W0:Y:S03]  /*0850*/  LDC.64 R10, c[0x0][0x390] ;  /* 0x0000e400ff0a7b82 */ /* 0x000e260000000a00 */
[----:B------:R-:W2:Y:S01]  /*0860*/  LDG.E R12, desc[UR14][R8.64] ;  /* 0x0000000e080c7981 */ /* 0x000ea2000c1e1900 */
[----:B------:R-:W-:-:S05]  /*0870*/  IADD3 R13, PT, PT, R4, UR5, RZ ;  /* 0x00000005040d7c10 */ /* 0x000fca000fffe0ff */
[----:B0-----:R-:W-:-:S04]  /*0880*/  IMAD.WIDE R10, R13, 0x4, R10 ;  /* 0x000000040d0a7825 */ /* 0x001fc800078e020a */
        /* <DEDUP_REMOVED lines=18> */
[----:B------:R-:W5:Y:S04]  /*09b0*/  LDG.E R12, desc[UR14][R8.64+0x14] ;  /* 0x0000140e080c7981 */ /* 0x000f68000c1e1900 */
[----:B-1----:R-:W5:Y:S02]  /*09c0*/  LDG.E R13, desc[UR14][R2.64] ;  /* 0x0000000e020d7981 */ /* 0x002f64000c1e1900 */
[----:B-----5:R-:W-:-:S05]  /*09d0*/  FMUL R13, R12, R13 ;  /* 0x0000000d0c0d7220 */ /* 0x020fca0000400000 */
[----:B------:R4:W-:Y:S04]  /*09e0*/  REDG.E.ADD.F32.FTZ.RN.STRONG.GPU desc[UR14][R10.64+0x14], R13 ;  /* 0x0000140d0a0079a6 */ /* 0x0009e8000c12f30e */
[----:B------:R-:W5:Y:S04]  /*09f0*/  LDG.E R12, desc[UR14][R8.64+0x18] ;  /* 0x0000180e080c7981 */ /* 0x000f68000c1e1900 */
[----:B--2---:R-:W5:Y:S02]  /*0a00*/  LDG.E R17, desc[UR14][R2.64] ;  /* 0x0000000e02117981 */ /* 0x004f64000c1e1900 */
[----:B-----5:R-:W-:-:S05]  /*0a10*/  FMUL R17, R12, R17 ;  /* 0x000000110c117220 */ /* 0x020fca0000400000 */
[----:B------:R4:W-:Y:S04]  /*0a20*/  REDG.E.ADD.F32.FTZ.RN.STRONG.GPU desc[UR14][R10.64+0x18], R17 ;  /* 0x000018110a0079a6 */ /* 0x0009e8000c12f30e */
[----:B------:R-:W2:Y:S04]  /*0a30*/  LDG.E R12, desc[UR14][R8.64+0x1c] ;  /* 0x00001c0e080c7981 */ /* 0x000ea8000c1e1900 */
[----:B---3--:R-:W2:Y:S02]  /*0a40*/  LDG.E R19, desc[UR14][R2.64] ;  /* 0x0000000e02137981 */ /* 0x008ea4000c1e1900 */
[----:B--2---:R-:W-:-:S05]  /*0a50*/  FMUL R19, R12, R19 ;  /* 0x000000130c137220 */ /* 0x004fca0000400000 */
[----:B------:R4:W-:Y:S01]  /*0a60*/  REDG.E.ADD.F32.FTZ.RN.STRONG.GPU desc[UR14][R10.64+0x1c], R19 ;  /* 0x00001c130a0079a6 */ /* 0x0009e2000c12f30e */
[----:B------:R-:W-:-:S12]  /*0a70*/  UIADD3 UR5, UPT, UPT, UR5, 0x8, URZ ;  /* 0x0000000805057890 */ /* 0x000fd8000fffe0ff */
.L_x_4:
[----:B------:R-:W-:Y:S05]  /*0a80*/  BRA.U !UP1, `(.L_x_3) ;  /* 0x0000000109c87547 */ /* 0x000fea000b800000 */
[----:B------:R-:W-:Y:S02]  /*0a90*/  UIADD3 UR12, UPT, UPT, UR10, -0x1, URZ ;  /* 0xffffffff0a0c7890 */ /* 0x000fe4000fffe0ff */
[----:B------:R-:W-:Y:S02]  /*0aa0*/  UISETP.NE.AND UP1, UPT, UR11, URZ, UPT ;  /* 0x000000ff0b00728c */ /* 0x000fe4000bf25270 */
[----:B------:R-:W-:-:S09]  /*0ab0*/  UISETP.GE.U32.AND UP0, UPT, UR12, 0x3, UPT ;  /* 0x000000030c00788c */ /* 0x000fd2000bf06070 */
[----:B------:R-:W-:Y:S05]  /*0ac0*/  BRA.U !UP0, `(.L_x_5) ;  /* 0x00000001085c7547 */ /* 0x000fea000b800000 */
[----:B------:R-:W1:Y:S01]  /*0ad0*/  LDC.64 R8, c[0x0][0x388] ;  /* 0x0000e200ff087b82 */ /* 0x000e620000000a00 */
[----:B0---4-:R-:W-:Y:S01]  /*0ae0*/  IADD3 R11, PT, PT, R6, UR5, RZ ;  /* 0x00000005060b7c10 */ /* 0x011fe2000fffe0ff */
        /* <DEDUP_REMOVED lines=19> */
[----:B------:R1:W-:Y:S01]  /*0c20*/  REDG.E.ADD.F32.FTZ.RN.STRONG.GPU desc[UR14][R10.64+0xc], R19 ;  /* 0x00000c130a0079a6 */ /* 0x0003e2000c12f30e */
[----:B------:R-:W-:-:S12]  /*0c30*/  UIADD3 UR5, UPT, UPT, UR5, 0x4, URZ ;  /* 0x0000000405057890 */ /* 0x000fd8000fffe0ff */
.L_x_5:
[----:B------:R-:W-:Y:S05]  /*0c40*/  BRA.U !UP1, `(.L_x_3) ;  /* 0x0000000109587547 */ /* 0x000fea000b800000 */
[----:B------:R-:W2:Y:S01]  /*0c50*/  LDC.64 R8, c[0x0][0x388] ;  /* 0x0000e200ff087b82 */ /* 0x000ea20000000a00 */
[----:B01--4-:R-:W-:Y:S01]  /*0c60*/  IADD3 R11, PT, PT, R6, UR5, RZ ;  /* 0x00000005060b7c10 */ /* 0x013fe2000fffe0ff */
[----:B------:R-:W3:Y:S04]  /*0c70*/  LDG.E R15, desc[UR14][R2.64] ;  /* 0x0000000e020f7981 */ /* 0x000ee8000c1e1900 */
[----:B--2---:R-:W-:Y:S02]  /*0c80*/  IMAD.WIDE R8, R11, 0x4, R8 ;  /* 0x000000040b087825 */ /* 0x004fe400078e0208 */
[----:B------:R-:W0:Y:S03]  /*0c90*/  LDC.64 R10, c[0x0][0x390] ;  /* 0x0000e400ff0a7b82 */ /* 0x000e260000000a00 */
[----:B------:R-:W3:Y:S01]  /*0ca0*/  LDG.E R6, desc[UR14][R8.64] ;  /* 0x0000000e08067981 */ /* 0x000ee2000c1e1900 */
[----:B------:R-:W-:-:S05]  /*0cb0*/  IADD3 R13, PT, PT, R4, UR5, RZ ;  /* 0x00000005040d7c10 */ /* 0x000fca000fffe0ff */
[----:B0-----:R-:W-:-:S04]  /*0cc0*/  IMAD.WIDE R10, R13, 0x4, R10 ;  /* 0x000000040d0a7825 */ /* 0x001fc800078e020a */
[----:B---3--:R-:W-:-:S05]  /*0cd0*/  FMUL R15, R6, R15 ;  /* 0x0000000f060f7220 */ /* 0x008fca0000400000 */
[----:B------:R2:W-:Y:S01]  /*0ce0*/  REDG.E.ADD.F32.FTZ.RN.STRONG.GPU desc[UR14][R10.64], R15 ;  /* 0x0000000f0a0079a6 */ /* 0x0005e2000c12f30e */
[----:B------:R-:W-:-:S09]  /*0cf0*/  UISETP.NE.AND UP0, UPT, UR11, 0x1, UPT ;  /* 0x000000010b00788c */ /* 0x000fd2000bf05270 */
[----:B------:R-:W-:Y:S05]  /*0d00*/  BRA.U !UP0, `(.L_x_3) ;  /* 0x0000000108287547 */ /* 0x000fea000b800000 */
[----:B------:R-:W3:Y:S04]  /*0d10*/  LDG.E R4, desc[UR14][R8.64+0x4] ;  /* 0x0000040e08047981 */ /* 0x000ee8000c1e1900 */
[----:B------:R-:W3:Y:S01]  /*0d20*/  LDG.E R13, desc[UR14][R2.64] ;  /* 0x0000000e020d7981 */ /* 0x000ee2000c1e1900 */
[----:B------:R-:W-:Y:S01]  /*0d30*/  UISETP.NE.AND UP0, UPT, UR11, 0x2, UPT ;  /* 0x000000020b00788c */ /* 0x000fe2000bf05270 */
[----:B---3--:R-:W-:-:S05]  /*0d40*/  FMUL R13, R4, R13 ;  /* 0x0000000d040d7220 */ /* 0x008fca0000400000 */
[----:B------:R3:W-:Y:S03]  /*0d50*/  REDG.E.ADD.F32.FTZ.RN.STRONG.GPU desc[UR14][R10.64+0x4], R13 ;  /* 0x0000040d0a0079a6 */ /* 0x0007e6000c12f30e */
[----:B------:R-:W-:Y:S05]  /*0d60*/  BRA.U !UP0, `(.L_x_3) ;  /* 0x0000000108107547 */ /* 0x000fea000b800000 */
[----:B------:R-:W4:Y:S04]  /*0d70*/  LDG.E R8, desc[UR14][R8.64+0x8] ;  /* 0x0000080e08087981 */ /* 0x000f28000c1e1900 */
[----:B---3--:R-:W4:Y:S02]  /*0d80*/  LDG.E R13, desc[UR14][R2.64] ;  /* 0x0000000e020d7981 */ /* 0x008f24000c1e1900 */
[----:B----4-:R-:W-:-:S05]  /*0d90*/  FMUL R13, R8, R13 ;  /* 0x0000000d080d7220 */ /* 0x010fca0000400000 */
[----:B------:R0:W-:Y:S02]  /*0da0*/  REDG.E.ADD.F32.FTZ.RN.STRONG.GPU desc[UR14][R10.64+0x8], R13 ;  /* 0x0000080d0a0079a6 */ /* 0x0001e4000c12f30e */
.L_x_3:
[----:B------:R-:W-:Y:S05]  /*0db0*/  @P1 BRA `(.L_x_6) ;  /* 0xfffffff4001c1947 */ /* 0x000fea000383ffff */
.L_x_0:
[----:B------:R-:W5:Y:S01]  /*0dc0*/  LDG.E R3, desc[UR14][R2.64] ;  /* 0x0000000e02037981 */ /* 0x000f62000c1e1900 */
[----:B------:R-:W0:Y:S02]  /*0dd0*/  LDC.64 R4, c[0x0][0x398] ;  /* 0x0000e600ff047b82 */ /* 0x000e240000000a00 */
[----:B0-----:R-:W-:-:S05]  /*0de0*/  IMAD.WIDE.U32 R4, R7, 0x4, R4 ;  /* 0x0000000407047825 */ /* 0x001fca00078e0004 */
[----:B-----5:R-:W-:Y:S01]  /*0df0*/  REDG.E.ADD.F32.FTZ.RN.STRONG.GPU desc[UR14][R4.64], R3 ;  /* 0x00000003040079a6 */ /* 0x020fe2000c12f30e */
[----:B------:R-:W-:Y:S05]  /*0e00*/  EXIT ;  /* 0x000000000000794d */ /* 0x000fea0003800000 */
.L_x_7:
[----:B------:R-:W-:-:S00]  /*0e10*/  BRA `(.L_x_7) ;  /* 0xfffffffc00fc7947 */ /* 0x000fc0000383ffff */
[----:B------:R-:W-:-:S00]  /*0e20*/  NOP ;  /* 0x0000000000007918 */ /* 0x000fc00000000000 */
        /* <DEDUP_REMOVED lines=13> */
.L_x_8:


//--------------------- .nv.shared.reserved.0     --------------------------
	.section	.nv.shared.reserved.0,"aw",@nobits
	.weak		__nv_reservedSMEM_offset_0_alias
	.size		__nv_reservedSMEM_offset_0_alias, 0, 64
	.other		__nv_reservedSMEM_offset_0_alias,@"STO_CUDA_RESERVED_SHARED STV_DEFAULT"
__nv_reservedSMEM_offset_0_alias:
	.zero		0
	.zero		64


//--------------------- .nv.constant0.backprop_kernel --------------------------
	.section	.nv.constant0.backprop_kernel,"a",@progbits
	.sectionflags	@""
	.align	4
.nv.constant0.backprop_kernel:
	.zero		948


//--------------------- SYMBOLS --------------------------

	.type		.nv.reservedSmem.offset0,@object
	.size		.nv.reservedSmem.offset0,0x4
